//
// Generated by NVIDIA NVVM Compiler
//
// Compiler Build ID: CL-36424714
// Cuda compilation tools, release 13.0, V13.0.88
// Based on NVVM 20.0.0
//

.version 9.0
.target sm_100
.address_size 64

	// .globl	_Z11multMatCUDAPdS_S_iii

.visible .entry _Z11multMatCUDAPdS_S_iii(
	.param .u64 .ptr .align 1 _Z11multMatCUDAPdS_S_iii_param_0,
	.param .u64 .ptr .align 1 _Z11multMatCUDAPdS_S_iii_param_1,
	.param .u64 .ptr .align 1 _Z11multMatCUDAPdS_S_iii_param_2,
	.param .u32 _Z11multMatCUDAPdS_S_iii_param_3,
	.param .u32 _Z11multMatCUDAPdS_S_iii_param_4,
	.param .u32 _Z11multMatCUDAPdS_S_iii_param_5
)
{
	.reg .pred 	%p<13>;
	.reg .b32 	%r<41>;
	.reg .b64 	%rd<53>;
	.reg .b64 	%fd<68>;

	ld.param.u64 	%rd7, [_Z11multMatCUDAPdS_S_iii_param_0];
	ld.param.u64 	%rd8, [_Z11multMatCUDAPdS_S_iii_param_1];
	ld.param.u64 	%rd6, [_Z11multMatCUDAPdS_S_iii_param_2];
	ld.param.u32 	%r20, [_Z11multMatCUDAPdS_S_iii_param_3];
	ld.param.u32 	%r18, [_Z11multMatCUDAPdS_S_iii_param_4];
	ld.param.u32 	%r19, [_Z11multMatCUDAPdS_S_iii_param_5];
	cvta.to.global.u64 	%rd1, %rd8;
	cvta.to.global.u64 	%rd2, %rd7;
	mov.u32 	%r21, %ctaid.y;
	mov.u32 	%r22, %ntid.y;
	mov.u32 	%r23, %tid.y;
	mad.lo.s32 	%r1, %r21, %r22, %r23;
	mov.u32 	%r24, %ctaid.x;
	mov.u32 	%r25, %ntid.x;
	mov.u32 	%r26, %tid.x;
	mad.lo.s32 	%r2, %r24, %r25, %r26;
	setp.ge.s32 	%p1, %r1, %r20;
	setp.ge.s32 	%p2, %r2, %r19;
	or.pred  	%p3, %p1, %p2;
	@%p3 bra 	$L__BB0_14;
	setp.lt.s32 	%p4, %r18, 1;
	mov.f64 	%fd67, 0d0000000000000000;
	@%p4 bra 	$L__BB0_13;
	mul.lo.s32 	%r3, %r18, %r1;
	and.b32  	%r4, %r18, 7;
	setp.lt.u32 	%p5, %r18, 8;
	mov.f64 	%fd67, 0d0000000000000000;
	mov.b32 	%r39, 0;
	@%p5 bra 	$L__BB0_5;
	and.b32  	%r39, %r18, 2147483640;
	neg.s32 	%r37, %r39;
	shl.b32 	%r7, %r19, 3;
	mul.wide.u32 	%rd9, %r3, 8;
	add.s64 	%rd10, %rd9, %rd2;
	add.s64 	%rd52, %rd10, 32;
	mov.f64 	%fd67, 0d0000000000000000;
	mul.wide.s32 	%rd13, %r19, 8;
	mov.u32 	%r36, %r2;
$L__BB0_4:
	.pragma "nounroll";
	ld.global.f64 	%fd17, [%rd52+-32];
	mul.wide.s32 	%rd11, %r36, 8;
	add.s64 	%rd12, %rd1, %rd11;
	ld.global.f64 	%fd18, [%rd12];
	fma.rn.f64 	%fd19, %fd17, %fd18, %fd67;
	ld.global.f64 	%fd20, [%rd52+-24];
	add.s64 	%rd14, %rd12, %rd13;
	ld.global.f64 	%fd21, [%rd14];
	fma.rn.f64 	%fd22, %fd20, %fd21, %fd19;
	ld.global.f64 	%fd23, [%rd52+-16];
	add.s64 	%rd15, %rd14, %rd13;
	ld.global.f64 	%fd24, [%rd15];
	fma.rn.f64 	%fd25, %fd23, %fd24, %fd22;
	ld.global.f64 	%fd26, [%rd52+-8];
	add.s64 	%rd16, %rd15, %rd13;
	ld.global.f64 	%fd27, [%rd16];
	fma.rn.f64 	%fd28, %fd26, %fd27, %fd25;
	ld.global.f64 	%fd29, [%rd52];
	add.s64 	%rd17, %rd16, %rd13;
	ld.global.f64 	%fd30, [%rd17];
	fma.rn.f64 	%fd31, %fd29, %fd30, %fd28;
	ld.global.f64 	%fd32, [%rd52+8];
	add.s64 	%rd18, %rd17, %rd13;
	ld.global.f64 	%fd33, [%rd18];
	fma.rn.f64 	%fd34, %fd32, %fd33, %fd31;
	ld.global.f64 	%fd35, [%rd52+16];
	add.s64 	%rd19, %rd18, %rd13;
	ld.global.f64 	%fd36, [%rd19];
	fma.rn.f64 	%fd37, %fd35, %fd36, %fd34;
	ld.global.f64 	%fd38, [%rd52+24];
	add.s64 	%rd20, %rd19, %rd13;
	ld.global.f64 	%fd39, [%rd20];
	fma.rn.f64 	%fd67, %fd38, %fd39, %fd37;
	add.s32 	%r37, %r37, 8;
	add.s32 	%r36, %r36, %r7;
	add.s64 	%rd52, %rd52, 64;
	setp.ne.s32 	%p6, %r37, 0;
	@%p6 bra 	$L__BB0_4;
$L__BB0_5:
	setp.eq.s32 	%p7, %r4, 0;
	@%p7 bra 	$L__BB0_13;
	and.b32  	%r13, %r18, 3;
	setp.lt.u32 	%p8, %r4, 4;
	@%p8 bra 	$L__BB0_8;
	add.s32 	%r28, %r39, %r3;
	mul.wide.u32 	%rd21, %r28, 8;
	add.s64 	%rd22, %rd2, %rd21;
	ld.global.f64 	%fd41, [%rd22];
	mad.lo.s32 	%r29, %r39, %r19, %r2;
	mul.wide.s32 	%rd23, %r29, 8;
	add.s64 	%rd24, %rd1, %rd23;
	ld.global.f64 	%fd42, [%rd24];
	fma.rn.f64 	%fd43, %fd41, %fd42, %fd67;
	cvt.u64.u32 	%rd25, %r3;
	cvt.u64.u32 	%rd26, %r39;
	add.s64 	%rd27, %rd26, %rd25;
	shl.b64 	%rd28, %rd27, 3;
	add.s64 	%rd29, %rd2, %rd28;
	ld.global.f64 	%fd44, [%rd29+8];
	mul.wide.s32 	%rd30, %r19, 8;
	add.s64 	%rd31, %rd24, %rd30;
	ld.global.f64 	%fd45, [%rd31];
	fma.rn.f64 	%fd46, %fd44, %fd45, %fd43;
	ld.global.f64 	%fd47, [%rd29+16];
	add.s64 	%rd32, %rd31, %rd30;
	ld.global.f64 	%fd48, [%rd32];
	fma.rn.f64 	%fd49, %fd47, %fd48, %fd46;
	ld.global.f64 	%fd50, [%rd29+24];
	add.s64 	%rd33, %rd32, %rd30;
	ld.global.f64 	%fd51, [%rd33];
	fma.rn.f64 	%fd67, %fd50, %fd51, %fd49;
	add.s32 	%r39, %r39, 4;
$L__BB0_8:
	setp.eq.s32 	%p9, %r13, 0;
	@%p9 bra 	$L__BB0_13;
	setp.eq.s32 	%p10, %r13, 1;
	@%p10 bra 	$L__BB0_11;
	add.s32 	%r30, %r39, %r3;
	mul.wide.u32 	%rd34, %r30, 8;
	add.s64 	%rd35, %rd2, %rd34;
	ld.global.f64 	%fd53, [%rd35];
	mad.lo.s32 	%r31, %r39, %r19, %r2;
	mul.wide.s32 	%rd36, %r31, 8;
	add.s64 	%rd37, %rd1, %rd36;
	ld.global.f64 	%fd54, [%rd37];
	fma.rn.f64 	%fd55, %fd53, %fd54, %fd67;
	cvt.u64.u32 	%rd38, %r3;
	cvt.u64.u32 	%rd39, %r39;
	add.s64 	%rd40, %rd39, %rd38;
	shl.b64 	%rd41, %rd40, 3;
	add.s64 	%rd42, %rd2, %rd41;
	ld.global.f64 	%fd56, [%rd42+8];
	mul.wide.s32 	%rd43, %r19, 8;
	add.s64 	%rd44, %rd37, %rd43;
	ld.global.f64 	%fd57, [%rd44];
	fma.rn.f64 	%fd67, %fd56, %fd57, %fd55;
	add.s32 	%r39, %r39, 2;
$L__BB0_11:
	and.b32  	%r32, %r18, 1;
	setp.eq.b32 	%p11, %r32, 1;
	not.pred 	%p12, %p11;
	@%p12 bra 	$L__BB0_13;
	add.s32 	%r33, %r39, %r3;
	mul.wide.u32 	%rd45, %r33, 8;
	add.s64 	%rd46, %rd2, %rd45;
	ld.global.f64 	%fd58, [%rd46];
	mad.lo.s32 	%r34, %r39, %r19, %r2;
	mul.wide.s32 	%rd47, %r34, 8;
	add.s64 	%rd48, %rd1, %rd47;
	ld.global.f64 	%fd59, [%rd48];
	fma.rn.f64 	%fd67, %fd58, %fd59, %fd67;
$L__BB0_13:
	mad.lo.s32 	%r35, %r19, %r1, %r2;
	cvta.to.global.u64 	%rd49, %rd6;
	mul.wide.s32 	%rd50, %r35, 8;
	add.s64 	%rd51, %rd49, %rd50;
	st.global.f64 	[%rd51], %fd67;
$L__BB0_14:
	ret;

}


// ===== COMPILED SASS (sm_100) =====

	.target	sm_100

	.elftype	@"ET_EXEC"


//--------------------- .note.nv.tkinfo           --------------------------
	.section	.note.nv.tkinfo,"",@"SHT_NOTE"
	.sectionflags	@"SHF_NOTE_NV_TKINFO"
	.tkinfo
        /*0018*/ 	.word	0x00000002
        /*0030*/ 	.string	""
        /*0030*/ 	.string	"ptxas"
        /*0030*/ 	.string	"Cuda compilation tools, release 13.0, V13.0.88"
        /*0030*/ 	.string	"Build cuda_13.0.r13.0/compiler.36424714_0"
        /*0030*/ 	.string	"-arch sm_100 -m 64 "



//--------------------- .note.nv.cuinfo           --------------------------
	.section	.note.nv.cuinfo,"",@"SHT_NOTE"
	.sectionflags	@"SHF_NOTE_NV_CUINFO"
        /*0018*/ 	.short	0x0002
        /*001a*/ 	.short	0x0064
        /*001c*/ 	.short	0x0082
	.zero		2


//--------------------- .nv.info                  --------------------------
	.section	.nv.info,"",@"SHT_CUDA_INFO"
	.align	4


	//----- nvinfo : EIATTR_REGCOUNT
	.align		4
        /*0000*/ 	.byte	0x04, 0x2f
        /*0002*/ 	.short	(.L_1 - .L_0)
	.align		4
.L_0:
        /*0004*/ 	.word	index@(_Z11multMatCUDAPdS_S_iii)
        /*0008*/ 	.word	0x00000020


	//----- nvinfo : EIATTR_FRAME_SIZE
	.align		4
.L_1:
        /*000c*/ 	.byte	0x04, 0x11
        /*000e*/ 	.short	(.L_3 - .L_2)
	.align		4
.L_2:
        /*0010*/ 	.word	index@(_Z11multMatCUDAPdS_S_iii)
        /*0014*/ 	.word	0x00000000


	//----- nvinfo : EIATTR_MIN_STACK_SIZE
	.align		4
.L_3:
        /*0018*/ 	.byte	0x04, 0x12
        /*001a*/ 	.short	(.L_5 - .L_4)
	.align		4
.L_4:
        /*001c*/ 	.word	index@(_Z11multMatCUDAPdS_S_iii)
        /*0020*/ 	.word	0x00000000
.L_5:


//--------------------- .nv.compat                --------------------------
	.section	.nv.compat,"",@"SHT_CUDA_COMPAT_INFO"
	.align	4
        /*0000*/ 	.byte	0x02, 0x09, 0x00, 0x00, 0x02, 0x02, 0x01, 0x00, 0x02, 0x05, 0x05, 0x00, 0x03, 0x07, 0x01, 0x01
        /*0010*/ 	.byte	0x02, 0x03, 0x00, 0x00, 0x02, 0x06, 0x01, 0x00, 0x04, 0x0b, 0x08, 0x00, 0x01, 0x00, 0x00, 0x00
        /*0020*/ 	.byte	0x00, 0x00, 0x00, 0x00


//--------------------- .nv.info._Z11multMatCUDAPdS_S_iii --------------------------
	.section	.nv.info._Z11multMatCUDAPdS_S_iii,"",@"SHT_CUDA_INFO"
	.sectionflags	@""
	.align	4


	//----- nvinfo : EIATTR_CUDA_API_VERSION
	.align		4
        /*0000*/ 	.byte	0x04, 0x37
        /*0002*/ 	.short	(.L_7 - .L_6)
.L_6:
        /*0004*/ 	.word	0x00000082


	//----- nvinfo : EIATTR_KPARAM_INFO
	.align		4
.L_7:
        /*0008*/ 	.byte	0x04, 0x17
        /*000a*/ 	.short	(.L_9 - .L_8)
.L_8:
        /*000c*/ 	.word	0x00000000
        /*0010*/ 	.short	0x0005
        /*0012*/ 	.short	0x0020
        /*0014*/ 	.byte	0x00, 0xf0, 0x11, 0x00


	//----- nvinfo : EIATTR_KPARAM_INFO
	.align		4
.L_9:
        /*0018*/ 	.byte	0x04, 0x17
        /*001a*/ 	.short	(.L_11 - .L_10)
.L_10:
        /*001c*/ 	.word	0x00000000
        /*0020*/ 	.short	0x0004
        /*0022*/ 	.short	0x001c
        /*0024*/ 	.byte	0x00, 0xf0, 0x11, 0x00


	//----- nvinfo : EIATTR_KPARAM_INFO
	.align		4
.L_11:
        /*0028*/ 	.byte	0x04, 0x17
        /*002a*/ 	.short	(.L_13 - .L_12)
.L_12:
        /*002c*/ 	.word	0x00000000
        /*0030*/ 	.short	0x0003
        /*0032*/ 	.short	0x0018
        /*0034*/ 	.byte	0x00, 0xf0, 0x11, 0x00


	//----- nvinfo : EIATTR_KPARAM_INFO
	.align		4
.L_13:
        /*0038*/ 	.byte	0x04, 0x17
        /*003a*/ 	.short	(.L_15 - .L_14)
.L_14:
        /*003c*/ 	.word	0x00000000
        /*0040*/ 	.short	0x0002
        /*0042*/ 	.short	0x0010
        /*0044*/ 	.byte	0x00, 0xf5, 0x21, 0x00


	//----- nvinfo : EIATTR_KPARAM_INFO
	.align		4
.L_15:
        /*0048*/ 	.byte	0x04, 0x17
        /*004a*/ 	.short	(.L_17 - .L_16)
.L_16:
        /*004c*/ 	.word	0x00000000
        /*0050*/ 	.short	0x0001
        /*0052*/ 	.short	0x0008
        /*0054*/ 	.byte	0x00, 0xf5, 0x21, 0x00


	//----- nvinfo : EIATTR_KPARAM_INFO
	.align		4
.L_17:
        /*0058*/ 	.byte	0x04, 0x17
        /*005a*/ 	.short	(.L_19 - .L_18)
.L_18:
        /*005c*/ 	.word	0x00000000
        /*0060*/ 	.short	0x0000
        /*0062*/ 	.short	0x0000
        /*0064*/ 	.byte	0x00, 0xf5, 0x21, 0x00


	//----- nvinfo : EIATTR_SPARSE_MMA_MASK
	.align		4
.L_19:
        /*0068*/ 	.byte	0x03, 0x50
        /*006a*/ 	.short	0x0000


	//----- nvinfo : EIATTR_MAXREG_COUNT
	.align		4
        /*006c*/ 	.byte	0x03, 0x1b
        /*006e*/ 	.short	0x00ff


	//----- nvinfo : EIATTR_MERCURY_ISA_VERSION
	.align		4
        /*0070*/ 	.byte	0x03, 0x5f
        /*0072*/ 	.short	0x0101


	//----- nvinfo : EIATTR_VRC_CTA_INIT_COUNT
	.align		4
        /*0074*/ 	.byte	0x02, 0x4a
	.zero		1
	.zero		1


	//----- nvinfo : EIATTR_EXIT_INSTR_OFFSETS
	.align		4
        /*0078*/ 	.byte	0x04, 0x1c
        /*007a*/ 	.short	(.L_21 - .L_20)


	//   ....[0]....
.L_20:
        /*007c*/ 	.word	0x000000d0


	//   ....[1]....
        /*0080*/ 	.word	0x000008f0


	//----- nvinfo : EIATTR_CBANK_PARAM_SIZE
	.align		4
.L_21:
        /*0084*/ 	.byte	0x03, 0x19
        /*0086*/ 	.short	0x0024


	//----- nvinfo : EIATTR_PARAM_CBANK
	.align		4
        /*0088*/ 	.byte	0x04, 0x0a
        /*008a*/ 	.short	(.L_23 - .L_22)
	.align		4
.L_22:
        /*008c*/ 	.word	index@(.nv.constant0._Z11multMatCUDAPdS_S_iii)
        /*0090*/ 	.short	0x0380
        /*0092*/ 	.short	0x0024


	//----- nvinfo : EIATTR_SW_WAR
	.align		4
.L_23:
        /*0094*/ 	.byte	0x04, 0x36
        /*0096*/ 	.short	(.L_25 - .L_24)
.L_24:
        /*0098*/ 	.word	0x00000008
.L_25:


//--------------------- .nv.callgraph             --------------------------
	.section	.nv.callgraph,"",@"SHT_CUDA_CALLGRAPH"
	.align	4
	.sectionentsize	8
	.align		4
        /*0000*/ 	.word	0x00000000
	.align		4
        /*0004*/ 	.word	0xffffffff
	.align		4
        /*0008*/ 	.word	0x00000000
	.align		4
        /*000c*/ 	.word	0xfffffffe
	.align		4
        /*0010*/ 	.word	0x00000000
	.align		4
        /*0014*/ 	.word	0xfffffffd
	.align		4
        /*0018*/ 	.word	0x00000000
	.align		4
        /*001c*/ 	.word	0xfffffffc


//--------------------- .text._Z11multMatCUDAPdS_S_iii --------------------------
	.section	.text._Z11multMatCUDAPdS_S_iii,"ax",@progbits
	.align	128
        .global         _Z11multMatCUDAPdS_S_iii
        .type           _Z11multMatCUDAPdS_S_iii,@function
        .size           _Z11multMatCUDAPdS_S_iii,(.L_x_5 - _Z11multMatCUDAPdS_S_iii)
        .other          _Z11multMatCUDAPdS_S_iii,@"STO_CUDA_ENTRY STV_DEFAULT"
_Z11multMatCUDAPdS_S_iii:
.text._Z11multMatCUDAPdS_S_iii:
[----:B------:R-:W-:Y:S01]  /*0000*/  LDC R1, c[0x0][0x37c] ;  /* 0x0000df00ff017b82 */ /* 0x000fe20000000800 */
[----:B------:R-:W0:Y:S07]  /*0010*/  S2R R4, SR_TID.X ;  /* 0x0000000000047919 */ /* 0x000e2e0000002100 */
[----:B------:R-:W1:Y:S01]  /*0020*/  LDC R2, c[0x0][0x364] ;  /* 0x0000d900ff027b82 */ /* 0x000e620000000800 */
[----:B------:R-:W2:Y:S01]  /*0030*/  LDCU UR6, c[0x0][0x398] ;  /* 0x00007300ff0677ac */ /* 0x000ea20008000800 */
[----:B------:R-:W1:Y:S06]  /*0040*/  S2R R5, SR_TID.Y ;  /* 0x0000000000057919 */ /* 0x000e6c0000002200 */
[----:B------:R-:W0:Y:S08]  /*0050*/  S2UR UR5, SR_CTAID.X ;  /* 0x00000000000579c3 */ /* 0x000e300000002500 */
[----:B------:R-:W0:Y:S08]  /*0060*/  LDC R3, c[0x0][0x360] ;  /* 0x0000d800ff037b82 */ /* 0x000e300000000800 */
[----:B------:R-:W1:Y:S08]  /*0070*/  S2UR UR4, SR_CTAID.Y ;  /* 0x00000000000479c3 */ /* 0x000e700000002600 */
[----:B------:R-:W3:Y:S01]  /*0080*/  LDC R0, c[0x0][0x3a0] ;  /* 0x0000e800ff007b82 */ /* 0x000ee20000000800 */
[----:B0-----:R-:W-:-:S02]  /*0090*/  IMAD R3, R3, UR5, R4 ;  /* 0x0000000503037c24 */ /* 0x001fc4000f8e0204 */
[----:B-1----:R-:W-:-:S03]  /*00a0*/  IMAD R2, R2, UR4, R5 ;  /* 0x0000000402027c24 */ /* 0x002fc6000f8e0205 */
[----:B---3--:R-:W-:-:S04]  /*00b0*/  ISETP.GE.AND P0, PT, R3, R0, PT ;  /* 0x000000000300720c */ /* 0x008fc80003f06270 */
[----:B--2---:R-:W-:-:S13]  /*00c0*/  ISETP.GE.OR P0, PT, R2, UR6, P0 ;  /* 0x0000000602007c0c */ /* 0x004fda0008706670 */
[----:B------:R-:W-:Y:S05]  /*00d0*/  @P0 EXIT ;  /* 0x000000000000094d */ /* 0x000fea0003800000 */
[----:B------:R-:W0:Y:S01]  /*00e0*/  LDC R5, c[0x0][0x39c] ;  /* 0x0000e700ff057b82 */ /* 0x000e220000000800 */
[----:B------:R-:W1:Y:S01]  /*00f0*/  LDCU.64 UR4, c[0x0][0x358] ;  /* 0x00006b00ff0477ac */ /* 0x000e620008000a00 */
[----:B------:R-:W-:Y:S02]  /*0100*/  CS2R R18, SRZ ;  /* 0x0000000000127805 */ /* 0x000fe4000001ff00 */
[----:B0-----:R-:W-:-:S13]  /*0110*/  ISETP.GE.AND P0, PT, R5, 0x1, PT ;  /* 0x000000010500780c */ /* 0x001fda0003f06270 */
[----:B-1----:R-:W-:Y:S05]  /*0120*/  @!P0 BRA `(.L_x_0) ;  /* 0x0000000400e08947 */ /* 0x002fea0003800000 */
[C---:B------:R-:W-:Y:S01]  /*0130*/  ISETP.GE.U32.AND P1, PT, R5.reuse, 0x8, PT ;  /* 0x000000080500780c */ /* 0x040fe20003f26070 */
[----:B------:R-:W-:Y:S01]  /*0140*/  HFMA2 R7, -RZ, RZ, 0, 0 ;  /* 0x00000000ff077431 */ /* 0x000fe200000001ff */
[----:B------:R-:W-:Y:S01]  /*0150*/  LOP3.LUT R4, R5, 0x7, RZ, 0xc0, !PT ;  /* 0x0000000705047812 */ /* 0x000fe200078ec0ff */
[----:B------:R-:W-:Y:S01]  /*0160*/  IMAD R6, R2, R5, RZ ;  /* 0x0000000502067224 */ /* 0x000fe200078e02ff */
[----:B------:R-:W-:Y:S02]  /*0170*/  CS2R R18, SRZ ;  /* 0x0000000000127805 */ /* 0x000fe4000001ff00 */
[----:B------:R-:W-:-:S07]  /*0180*/  ISETP.NE.AND P0, PT, R4, RZ, PT ;  /* 0x000000ff0400720c */ /* 0x000fce0003f05270 */
[----:B------:R-:W-:Y:S06]  /*0190*/  @!P1 BRA `(.L_x_1) ;  /* 0x0000000000c49947 */ /* 0x000fec0003800000 */
[----:B------:R-:W0:Y:S01]  /*01a0*/  LDC.64 R8, c[0x0][0x380] ;  /* 0x0000e000ff087b82 */ /* 0x000e220000000a00 */
[----:B------:R-:W-:Y:S01]  /*01b0*/  LOP3.LUT R7, R5, 0x7ffffff8, RZ, 0xc0, !PT ;  /* 0x7ffffff805077812 */ /* 0x000fe200078ec0ff */
[----:B------:R-:W-:Y:S01]  /*01c0*/  IMAD.MOV.U32 R27, RZ, RZ, R3 ;  /* 0x000000ffff1b7224 */ /* 0x000fe200078e0003 */
[----:B------:R-:W-:-:S03]  /*01d0*/  CS2R R18, SRZ ;  /* 0x0000000000127805 */ /* 0x000fc6000001ff00 */
[----:B------:R-:W-:Y:S02]  /*01e0*/  IMAD.MOV R26, RZ, RZ, -R7 ;  /* 0x000000ffff1a7224 */ /* 0x000fe400078e0a07 */
[----:B0-----:R-:W-:-:S03]  /*01f0*/  IMAD.WIDE.U32 R8, R6, 0x8, R8 ;  /* 0x0000000806087825 */ /* 0x001fc600078e0008 */
[----:B------:R-:W-:-:S04]  /*0200*/  IADD3 R10, P1, PT, R8, 0x20, RZ ;  /* 0x00000020080a7810 */ /* 0x000fc80007f3e0ff */
[----:B------:R-:W-:-:S09]  /*0210*/  IADD3.X R11, PT, PT, RZ, R9, RZ, P1, !PT ;  /* 0x00000009ff0b7210 */ /* 0x000fd20000ffe4ff */
.L_x_2:
[----:B------:R-:W0:Y:S01]  /*0220*/  LDC.64 R22, c[0x0][0x388] ;  /* 0x0000e200ff167b82 */ /* 0x000e220000000a00 */
[----:B------:R-:W-:Y:S01]  /*0230*/  MOV R8, R10 ;  /* 0x0000000a00087202 */ /* 0x000fe20000000f00 */
[----:B------:R-:W-:-:S05]  /*0240*/  IMAD.MOV.U32 R9, RZ, RZ, R11 ;  /* 0x000000ffff097224 */ /* 0x000fca00078e000b */
[----:B------:R-:W2:Y:S04]  /*0250*/  LDG.E.64 R14, desc[UR4][R8.64+-0x20] ;  /* 0xffffe004080e7981 */ /* 0x000ea8000c1e1b00 */
[----:B------:R-:W3:Y:S01]  /*0260*/  LDG.E.64 R10, desc[UR4][R8.64+-0x18] ;  /* 0xffffe804080a7981 */ /* 0x000ee2000c1e1b00 */
[----:B0-----:R-:W-:-:S05]  /*0270*/  IMAD.WIDE R22, R27, 0x8, R22 ;  /* 0x000000081b167825 */ /* 0x001fca00078e0216 */
[----:B------:R-:W2:Y:S01]  /*0280*/  LDG.E.64 R12, desc[UR4][R22.64] ;  /* 0x00000004160c7981 */ /* 0x000ea2000c1e1b00 */
[----:B------:R-:W-:-:S05]  /*0290*/  IMAD.WIDE R28, R0, 0x8, R22 ;  /* 0x00000008001c7825 */ /* 0x000fca00078e0216 */
[----:B------:R-:W3:Y:S01]  /*02a0*/  LDG.E.64 R16, desc[UR4][R28.64] ;  /* 0x000000041c107981 */ /* 0x000ee2000c1e1b00 */
[C---:B------:R-:W-:Y:S01]  /*02b0*/  IMAD.WIDE R24, R0.reuse, 0x8, R28 ;  /* 0x0000000800187825 */ /* 0x040fe200078e021c */
[----:B--2---:R-:W-:Y:S02]  /*02c0*/  DFMA R18, R14, R12, R18 ;  /* 0x0000000c0e12722b */ /* 0x004fe40000000012 */
[----:B------:R-:W2:Y:S04]  /*02d0*/  LDG.E.64 R14, desc[UR4][R8.64+-0x10] ;  /* 0xfffff004080e7981 */ /* 0x000ea8000c1e1b00 */
[----:B------:R-:W2:Y:S01]  /*02e0*/  LDG.E.64 R12, desc[UR4][R24.64] ;  /* 0x00000004180c7981 */ /* 0x000ea2000c1e1b00 */
[----:B------:R-:W-:Y:S01]  /*02f0*/  IMAD.WIDE R20, R0, 0x8, R24 ;  /* 0x0000000800147825 */ /* 0x000fe200078e0218 */
[----:B---3--:R-:W-:-:S02]  /*0300*/  DFMA R16, R10, R16, R18 ;  /* 0x000000100a10722b */ /* 0x008fc40000000012 */
[----:B------:R-:W3:Y:S04]  /*0310*/  LDG.E.64 R10, desc[UR4][R8.64+-0x8] ;  /* 0xfffff804080a7981 */ /* 0x000ee8000c1e1b00 */
        /* <DEDUP_REMOVED lines=9> */
[----:B------:R-:W-:-:S03]  /*03b0*/  IMAD.WIDE R24, R0, 0x8, R28 ;  /* 0x0000000800187825 */ /* 0x000fc600078e021c */
[----:B------:R-:W4:Y:S01]  /*03c0*/  LDG.E.64 R22, desc[UR4][R8.64+0x18] ;  /* 0x0000180408167981 */ /* 0x000f22000c1e1b00 */
[----:B------:R-:W-:-:S06]  /*03d0*/  IMAD.WIDE R20, R0, 0x8, R24 ;  /* 0x0000000800147825 */ /* 0x000fcc00078e0218 */
[----:B------:R-:W4:Y:S01]  /*03e0*/  LDG.E.64 R20, desc[UR4][R20.64] ;  /* 0x0000000414147981 */ /* 0x000f22000c1e1b00 */
[----:B--2---:R-:W-:-:S03]  /*03f0*/  DFMA R14, R16, R14, R18 ;  /* 0x0000000e100e722b */ /* 0x004fc60000000012 */
[----:B------:R-:W2:Y:S04]  /*0400*/  LDG.E.64 R16, desc[UR4][R8.64+0x10] ;  /* 0x0000100408107981 */ /* 0x000ea8000c1e1b00 */
[----:B------:R-:W2:Y:S01]  /*0410*/  LDG.E.64 R18, desc[UR4][R24.64] ;  /* 0x0000000418127981 */ /* 0x000ea2000c1e1b00 */
[----:B------:R-:W-:Y:S01]  /*0420*/  IADD3 R26, PT, PT, R26, 0x8, RZ ;  /* 0x000000081a1a7810 */ /* 0x000fe20007ffe0ff */
[----:B---3--:R-:W-:-:S03]  /*0430*/  DFMA R10, R10, R12, R14 ;  /* 0x0000000c0a0a722b */ /* 0x008fc6000000000e */
[----:B------:R-:W-:Y:S02]  /*0440*/  ISETP.NE.AND P1, PT, R26, RZ, PT ;  /* 0x000000ff1a00720c */ /* 0x000fe40003f25270 */
[----:B------:R-:W-:-:S03]  /*0450*/  LEA R27, R0, R27, 0x3 ;  /* 0x0000001b001b7211 */ /* 0x000fc600078e18ff */
[----:B--2---:R-:W-:Y:S01]  /*0460*/  DFMA R18, R16, R18, R10 ;  /* 0x000000121012722b */ /* 0x004fe2000000000a */
[----:B------:R-:W-:-:S07]  /*0470*/  IADD3 R10, P2, PT, R8, 0x40, RZ ;  /* 0x00000040080a7810 */ /* 0x000fce0007f5e0ff */
[----:B----4-:R-:W-:Y:S01]  /*0480*/  DFMA R18, R22, R20, R18 ;  /* 0x000000141612722b */ /* 0x010fe20000000012 */
[----:B------:R-:W-:Y:S01]  /*0490*/  IMAD.X R11, RZ, RZ, R9, P2 ;  /* 0x000000ffff0b7224 */ /* 0x000fe200010e0609 */
[----:B------:R-:W-:Y:S09]  /*04a0*/  @P1 BRA `(.L_x_2) ;  /* 0xfffffffc005c1947 */ /* 0x000ff2000383ffff */
.L_x_1:
[----:B------:R-:W-:Y:S05]  /*04b0*/  @!P0 BRA `(.L_x_0) ;  /* 0x0000000000fc8947 */ /* 0x000fea0003800000 */
[----:B------:R-:W-:Y:S02]  /*04c0*/  ISETP.GE.U32.AND P1, PT, R4, 0x4, PT ;  /* 0x000000040400780c */ /* 0x000fe40003f26070 */
[----:B------:R-:W-:-:S04]  /*04d0*/  LOP3.LUT R26, R5, 0x3, RZ, 0xc0, !PT ;  /* 0x00000003051a7812 */ /* 0x000fc800078ec0ff */
[----:B------:R-:W-:-:S07]  /*04e0*/  ISETP.NE.AND P0, PT, R26, RZ, PT ;  /* 0x000000ff1a00720c */ /* 0x000fce0003f05270 */
[----:B------:R-:W-:Y:S06]  /*04f0*/  @!P1 BRA `(.L_x_3) ;  /* 0x00000000006c9947 */ /* 0x000fec0003800000 */
[----:B------:R-:W0:Y:S01]  /*0500*/  LDC.64 R24, c[0x0][0x380] ;  /* 0x0000e000ff187b82 */ /* 0x000e220000000a00 */
[----:B------:R-:W1:Y:S01]  /*0510*/  LDCU.64 UR6, c[0x0][0x380] ;  /* 0x00007000ff0677ac */ /* 0x000e620008000a00 */
[C---:B------:R-:W-:Y:S01]  /*0520*/  IMAD.IADD R9, R6.reuse, 0x1, R7 ;  /* 0x0000000106097824 */ /* 0x040fe200078e0207 */
[----:B------:R-:W-:Y:S01]  /*0530*/  IADD3 R4, P1, PT, R6, R7, RZ ;  /* 0x0000000706047210 */ /* 0x000fe20007f3e0ff */
[----:B------:R-:W-:-:S04]  /*0540*/  IMAD R13, R7, R0, R3 ;  /* 0x00000000070d7224 */ /* 0x000fc800078e0203 */
[----:B------:R-:W2:Y:S01]  /*0550*/  LDC.64 R10, c[0x0][0x388] ;  /* 0x0000e200ff0a7b82 */ /* 0x000ea20000000a00 */
[----:B0-----:R-:W-:-:S06]  /*0560*/  IMAD.WIDE.U32 R24, R9, 0x8, R24 ;  /* 0x0000000809187825 */ /* 0x001fcc00078e0018 */
[----:B------:R-:W3:Y:S01]  /*0570*/  LDG.E.64 R24, desc[UR4][R24.64] ;  /* 0x0000000418187981 */ /* 0x000ee2000c1e1b00 */
[----:B--2---:R-:W-:Y:S01]  /*0580*/  IMAD.WIDE R10, R13, 0x8, R10 ;  /* 0x000000080d0a7825 */ /* 0x004fe200078e020a */
[----:B------:R-:W-:Y:S02]  /*0590*/  IADD3.X R13, PT, PT, RZ, RZ, RZ, P1, !PT ;  /* 0x000000ffff0d7210 */ /* 0x000fe40000ffe4ff */
[----:B-1----:R-:W-:Y:S02]  /*05a0*/  LEA R28, P1, R4, UR6, 0x3 ;  /* 0x00000006041c7c11 */ /* 0x002fe4000f8218ff */
[----:B------:R-:W3:Y:S01]  /*05b0*/  LDG.E.64 R8, desc[UR4][R10.64] ;  /* 0x000000040a087981 */ /* 0x000ee2000c1e1b00 */
[----:B------:R-:W-:Y:S01]  /*05c0*/  IMAD.WIDE R14, R0, 0x8, R10 ;  /* 0x00000008000e7825 */ /* 0x000fe200078e020a */
[----:B------:R-:W-:-:S05]  /*05d0*/  LEA.HI.X R29, R4, UR7, R13, 0x3, P1 ;  /* 0x00000007041d7c11 */ /* 0x000fca00088f1c0d */
[----:B------:R-:W2:Y:S01]  /*05e0*/  LDG.E.64 R12, desc[UR4][R28.64+0x8] ;  /* 0x000008041c0c7981 */ /* 0x000ea2000c1e1b00 */
[----:B------:R-:W-:-:S03]  /*05f0*/  IMAD.WIDE R20, R0, 0x8, R14 ;  /* 0x0000000800147825 */ /* 0x000fc600078e020e */
[----:B------:R-:W2:Y:S04]  /*0600*/  LDG.E.64 R10, desc[UR4][R14.64] ;  /* 0x000000040e0a7981 */ /* 0x000ea8000c1e1b00 */
[----:B------:R-:W4:Y:S01]  /*0610*/  LDG.E.64 R16, desc[UR4][R20.64] ;  /* 0x0000000414107981 */ /* 0x000f22000c1e1b00 */
[----:B------:R-:W-:-:S03]  /*0620*/  IMAD.WIDE R22, R0, 0x8, R20 ;  /* 0x0000000800167825 */ /* 0x000fc600078e0214 */
[----:B------:R-:W4:Y:S04]  /*0630*/  LDG.E.64 R14, desc[UR4][R28.64+0x10] ;  /* 0x000010041c0e7981 */ /* 0x000f28000c1e1b00 */
[----:B------:R-:W5:Y:S04]  /*0640*/  LDG.E.64 R20, desc[UR4][R28.64+0x18] ;  /* 0x000018041c147981 */ /* 0x000f68000c1e1b00 */
[----:B------:R-:W5:Y:S01]  /*0650*/  LDG.E.64 R22, desc[UR4][R22.64] ;  /* 0x0000000416167981 */ /* 0x000f62000c1e1b00 */
[----:B------:R-:W-:Y:S01]  /*0660*/  VIADD R7, R7, 0x4 ;  /* 0x0000000407077836 */ /* 0x000fe20000000000 */
[----:B---3--:R-:W-:-:S08]  /*0670*/  DFMA R8, R24, R8, R18 ;  /* 0x000000081808722b */ /* 0x008fd00000000012 */
[----:B--2---:R-:W-:-:S08]  /*0680*/  DFMA R8, R12, R10, R8 ;  /* 0x0000000a0c08722b */ /* 0x004fd00000000008 */
[----:B----4-:R-:W-:-:S08]  /*0690*/  DFMA R8, R14, R16, R8 ;  /* 0x000000100e08722b */ /* 0x010fd00000000008 */
[----:B-----5:R-:W-:-:S11]  /*06a0*/  DFMA R18, R20, R22, R8 ;  /* 0x000000161412722b */ /* 0x020fd60000000008 */
.L_x_3:
[----:B------:R-:W-:Y:S05]  /*06b0*/  @!P0 BRA `(.L_x_0) ;  /* 0x00000000007c8947 */ /* 0x000fea0003800000 */
[----:B------:R-:W-:Y:S01]  /*06c0*/  ISETP.NE.AND P1, PT, R26, 0x1, PT ;  /* 0x000000011a00780c */ /* 0x000fe20003f25270 */
[----:B------:R-:W0:Y:S01]  /*06d0*/  LDC.64 R10, c[0x0][0x380] ;  /* 0x0000e000ff0a7b82 */ /* 0x000e220000000a00 */
[----:B------:R-:W-:-:S04]  /*06e0*/  LOP3.LUT R14, R5, 0x1, RZ, 0xc0, !PT ;  /* 0x00000001050e7812 */ /* 0x000fc800078ec0ff */
[----:B------:R-:W-:-:S03]  /*06f0*/  ISETP.NE.U32.AND P0, PT, R14, 0x1, PT ;  /* 0x000000010e00780c */ /* 0x000fc60003f05070 */
[----:B------:R-:W1:Y:S04]  /*0700*/  LDC.64 R20, c[0x0][0x388] ;  /* 0x0000e200ff147b82 */ /* 0x000e680000000a00 */
[CC--:B------:R-:W-:Y:S01]  /*0710*/  @P1 IADD3 R15, PT, PT, R6.reuse, R7.reuse, RZ ;  /* 0x00000007060f1210 */ /* 0x0c0fe20007ffe0ff */
[C---:B------:R-:W-:Y:S01]  /*0720*/  @P1 IMAD R17, R7.reuse, R0, R3 ;  /* 0x0000000007111224 */ /* 0x040fe200078e0203 */
[----:B------:R-:W-:Y:S01]  /*0730*/  @P1 IADD3 R16, P2, PT, R6, R7, RZ ;  /* 0x0000000706101210 */ /* 0x000fe20007f5e0ff */
[----:B------:R-:W-:Y:S01]  /*0740*/  @P1 VIADD R7, R7, 0x2 ;  /* 0x0000000207071836 */ /* 0x000fe20000000000 */
[----:B------:R-:W2:Y:S08]  /*0750*/  @P1 LDC.64 R8, c[0x0][0x380] ;  /* 0x0000e000ff081b82 */ /* 0x000eb00000000a00 */
[----:B------:R-:W3:Y:S01]  /*0760*/  LDC.64 R12, c[0x0][0x380] ;  /* 0x0000e000ff0c7b82 */ /* 0x000ee20000000a00 */
[----:B0-----:R-:W-:-:S06]  /*0770*/  @P1 IMAD.WIDE.U32 R14, R15, 0x8, R10 ;  /* 0x000000080f0e1825 */ /* 0x001fcc00078e000a */
[----:B------:R-:W4:Y:S01]  /*0780*/  @P1 LDG.E.64 R14, desc[UR4][R14.64] ;  /* 0x000000040e0e1981 */ /* 0x000f22000c1e1b00 */
[----:B------:R-:W0:Y:S01]  /*0790*/  LDC.64 R4, c[0x0][0x388] ;  /* 0x0000e200ff047b82 */ /* 0x000e220000000a00 */
[----:B-1----:R-:W-:Y:S01]  /*07a0*/  @P1 IMAD.WIDE R20, R17, 0x8, R20 ;  /* 0x0000000811141825 */ /* 0x002fe200078e0214 */
[----:B------:R-:W-:-:S04]  /*07b0*/  @P1 IADD3.X R17, PT, PT, RZ, RZ, RZ, P2, !PT ;  /* 0x000000ffff111210 */ /* 0x000fc800017fe4ff */
[----:B------:R-:W4:Y:S01]  /*07c0*/  @P1 LDG.E.64 R10, desc[UR4][R20.64] ;  /* 0x00000004140a1981 */ /* 0x000f22000c1e1b00 */
[----:B--2---:R-:W-:Y:S01]  /*07d0*/  @P1 LEA R8, P2, R16, R8, 0x3 ;  /* 0x0000000810081211 */ /* 0x004fe200078418ff */
[----:B------:R-:W-:-:S03]  /*07e0*/  @P1 IMAD.WIDE R22, R0, 0x8, R20 ;  /* 0x0000000800161825 */ /* 0x000fc600078e0214 */
[----:B------:R-:W-:Y:S01]  /*07f0*/  @P1 LEA.HI.X R9, R16, R9, R17, 0x3, P2 ;  /* 0x0000000910091211 */ /* 0x000fe200010f1c11 */
[----:B------:R-:W-:Y:S01]  /*0800*/  @!P0 IMAD R25, R7, R0, R3 ;  /* 0x0000000007198224 */ /* 0x000fe200078e0203 */
[----:B------:R-:W-:Y:S02]  /*0810*/  @!P0 IADD3 R17, PT, PT, R6, R7, RZ ;  /* 0x0000000706118210 */ /* 0x000fe40007ffe0ff */
[----:B------:R-:W2:Y:S04]  /*0820*/  @P1 LDG.E.64 R6, desc[UR4][R22.64] ;  /* 0x0000000416061981 */ /* 0x000ea8000c1e1b00 */
[----:B------:R-:W2:Y:S01]  /*0830*/  @P1 LDG.E.64 R8, desc[UR4][R8.64+0x8] ;  /* 0x0000080408081981 */ /* 0x000ea2000c1e1b00 */
[----:B---3--:R-:W-:-:S04]  /*0840*/  @!P0 IMAD.WIDE.U32 R12, R17, 0x8, R12 ;  /* 0x00000008110c8825 */ /* 0x008fc800078e000c */
[----:B0-----:R-:W-:Y:S02]  /*0850*/  @!P0 IMAD.WIDE R4, R25, 0x8, R4 ;  /* 0x0000000819048825 */ /* 0x001fe400078e0204 */
[----:B------:R-:W3:Y:S04]  /*0860*/  @!P0 LDG.E.64 R12, desc[UR4][R12.64] ;  /* 0x000000040c0c8981 */ /* 0x000ee8000c1e1b00 */
[----:B------:R-:W3:Y:S01]  /*0870*/  @!P0 LDG.E.64 R4, desc[UR4][R4.64] ;  /* 0x0000000404048981 */ /* 0x000ee2000c1e1b00 */
[----:B----4-:R-:W-:-:S08]  /*0880*/  @P1 DFMA R10, R14, R10, R18 ;  /* 0x0000000a0e0a122b */ /* 0x010fd00000000012 */
[----:B--2---:R-:W-:-:S08]  /*0890*/  @P1 DFMA R18, R8, R6, R10 ;  /* 0x000000060812122b */ /* 0x004fd0000000000a */
[----:B---3--:R-:W-:-:S11]  /*08a0*/  @!P0 DFMA R18, R12, R4, R18 ;  /* 0x000000040c12822b */ /* 0x008fd60000000012 */
.L_x_0:
[----:B------:R-:W0:Y:S01]  /*08b0*/  LDC.64 R4, c[0x0][0x390] ;  /* 0x0000e400ff047b82 */ /* 0x000e220000000a00 */
[----:B------:R-:W-:-:S04]  /*08c0*/  IMAD R3, R2, R0, R3 ;  /* 0x0000000002037224 */ /* 0x000fc800078e0203 */
[----:B0-----:R-:W-:-:S05]  /*08d0*/  IMAD.WIDE R2, R3, 0x8, R4 ;  /* 0x0000000803027825 */ /* 0x001fca00078e0204 */
[----:B------:R-:W-:Y:S01]  /*08e0*/  STG.E.64 desc[UR4][R2.64], R18 ;  /* 0x0000001202007986 */ /* 0x000fe2000c101b04 */
[----:B------:R-:W-:Y:S05]  /*08f0*/  EXIT ;  /* 0x000000000000794d */ /* 0x000fea0003800000 */
.L_x_4:
[----:B------:R-:W-:-:S00]  /*0900*/  BRA `(.L_x_4) ;  /* 0xfffffffc00fc7947 */ /* 0x000fc0000383ffff */
[----:B------:R-:W-:-:S00]  /*0910*/  NOP ;  /* 0x0000000000007918 */ /* 0x000fc00000000000 */
        /* <DEDUP_REMOVED lines=14> */
.L_x_5:


//--------------------- .nv.shared.reserved.0     --------------------------
	.section	.nv.shared.reserved.0,"aw",@nobits
	.weak		__nv_reservedSMEM_offset_0_alias
	.size		__nv_reservedSMEM_offset_0_alias, 0, 64
	.other		__nv_reservedSMEM_offset_0_alias,@"STO_CUDA_RESERVED_SHARED STV_DEFAULT"
__nv_reservedSMEM_offset_0_alias:
	.zero		0
	.zero		64


//--------------------- .nv.constant0._Z11multMatCUDAPdS_S_iii --------------------------
	.section	.nv.constant0._Z11multMatCUDAPdS_S_iii,"a",@progbits
	.sectionflags	@""
	.align	4
.nv.constant0._Z11multMatCUDAPdS_S_iii:
	.zero		932


//--------------------- SYMBOLS --------------------------

	.type		.nv.reservedSmem.offset0,@object
	.size		.nv.reservedSmem.offset0,0x4
